//
// Generated by NVIDIA NVVM Compiler
//
// Compiler Build ID: CL-36424714
// Cuda compilation tools, release 13.0, V13.0.88
// Based on NVVM 20.0.0
//

.version 9.0
.target sm_100
.address_size 64

	// .globl	_Z11kernel_betaiiddPdS_S_

.visible .entry _Z11kernel_betaiiddPdS_S_(
	.param .u32 _Z11kernel_betaiiddPdS_S__param_0,
	.param .u32 _Z11kernel_betaiiddPdS_S__param_1,
	.param .f64 _Z11kernel_betaiiddPdS_S__param_2,
	.param .f64 _Z11kernel_betaiiddPdS_S__param_3,
	.param .u64 .ptr .align 1 _Z11kernel_betaiiddPdS_S__param_4,
	.param .u64 .ptr .align 1 _Z11kernel_betaiiddPdS_S__param_5,
	.param .u64 .ptr .align 1 _Z11kernel_betaiiddPdS_S__param_6
)
{
	.reg .pred 	%p<4>;
	.reg .b32 	%r<13>;
	.reg .b64 	%rd<5>;
	.reg .b64 	%fd<4>;

	ld.param.u32 	%r3, [_Z11kernel_betaiiddPdS_S__param_0];
	ld.param.f64 	%fd1, [_Z11kernel_betaiiddPdS_S__param_3];
	ld.param.u64 	%rd1, [_Z11kernel_betaiiddPdS_S__param_4];
	mov.u32 	%r4, %ntid.x;
	mov.u32 	%r5, %ctaid.x;
	mov.u32 	%r6, %tid.x;
	mad.lo.s32 	%r7, %r4, %r5, %r6;
	mov.u32 	%r8, %ntid.y;
	mov.u32 	%r9, %ctaid.y;
	mov.u32 	%r10, %tid.y;
	mad.lo.s32 	%r11, %r8, %r9, %r10;
	setp.ge.s32 	%p1, %r7, %r3;
	setp.gt.s32 	%p2, %r11, %r7;
	or.pred  	%p3, %p1, %p2;
	@%p3 bra 	$L__BB0_2;
	cvta.to.global.u64 	%rd2, %rd1;
	mad.lo.s32 	%r12, %r7, %r3, %r11;
	mul.wide.s32 	%rd3, %r12, 8;
	add.s64 	%rd4, %rd2, %rd3;
	ld.global.f64 	%fd2, [%rd4];
	mul.f64 	%fd3, %fd1, %fd2;
	st.global.f64 	[%rd4], %fd3;
$L__BB0_2:
	ret;

}
	// .globl	_Z14kernel_productiiddPdS_S_
.visible .entry _Z14kernel_productiiddPdS_S_(
	.param .u32 _Z14kernel_productiiddPdS_S__param_0,
	.param .u32 _Z14kernel_productiiddPdS_S__param_1,
	.param .f64 _Z14kernel_productiiddPdS_S__param_2,
	.param .f64 _Z14kernel_productiiddPdS_S__param_3,
	.param .u64 .ptr .align 1 _Z14kernel_productiiddPdS_S__param_4,
	.param .u64 .ptr .align 1 _Z14kernel_productiiddPdS_S__param_5,
	.param .u64 .ptr .align 1 _Z14kernel_productiiddPdS_S__param_6
)
{
	.reg .pred 	%p<14>;
	.reg .b32 	%r<43>;
	.reg .b64 	%rd<49>;
	.reg .b64 	%fd<150>;

	ld.param.u32 	%r18, [_Z14kernel_productiiddPdS_S__param_0];
	ld.param.u32 	%r19, [_Z14kernel_productiiddPdS_S__param_1];
	ld.param.u64 	%rd7, [_Z14kernel_productiiddPdS_S__param_4];
	ld.param.u64 	%rd8, [_Z14kernel_productiiddPdS_S__param_5];
	ld.param.u64 	%rd9, [_Z14kernel_productiiddPdS_S__param_6];
	cvta.to.global.u64 	%rd1, %rd9;
	cvta.to.global.u64 	%rd2, %rd8;
	mov.u32 	%r20, %ntid.x;
	mov.u32 	%r21, %ctaid.x;
	mov.u32 	%r22, %tid.x;
	mad.lo.s32 	%r23, %r20, %r21, %r22;
	mov.u32 	%r24, %ntid.y;
	mov.u32 	%r25, %ctaid.y;
	mov.u32 	%r26, %tid.y;
	mad.lo.s32 	%r27, %r24, %r25, %r26;
	setp.ge.s32 	%p1, %r23, %r18;
	setp.gt.s32 	%p2, %r27, %r23;
	or.pred  	%p3, %p1, %p2;
	setp.lt.s32 	%p4, %r19, 1;
	or.pred  	%p5, %p3, %p4;
	@%p5 bra 	$L__BB1_12;
	cvta.to.global.u64 	%rd10, %rd7;
	mul.lo.s32 	%r3, %r19, %r27;
	mul.lo.s32 	%r4, %r19, %r23;
	mad.lo.s32 	%r29, %r23, %r18, %r27;
	mul.wide.s32 	%rd11, %r29, 8;
	add.s64 	%rd3, %rd10, %rd11;
	ld.global.f64 	%fd147, [%rd3];
	setp.lt.u32 	%p6, %r19, 8;
	mov.b32 	%r41, 0;
	@%p6 bra 	$L__BB1_4;
	and.b32  	%r30, %r19, 2147483640;
	neg.s32 	%r39, %r30;
	mul.wide.u32 	%rd12, %r3, 8;
	add.s64 	%rd48, %rd12, 32;
	mov.u32 	%r38, %r4;
$L__BB1_3:
	.pragma "nounroll";
	ld.param.f64 	%fd142, [_Z14kernel_productiiddPdS_S__param_2];
	and.b32  	%r41, %r19, 2147483640;
	mul.wide.s32 	%rd13, %r38, 8;
	add.s64 	%rd14, %rd2, %rd48;
	ld.global.f64 	%fd10, [%rd14+-32];
	mul.f64 	%fd11, %fd142, %fd10;
	add.s64 	%rd15, %rd1, %rd13;
	ld.global.f64 	%fd12, [%rd15];
	add.s64 	%rd16, %rd1, %rd48;
	ld.global.f64 	%fd13, [%rd16+-32];
	mul.f64 	%fd14, %fd142, %fd13;
	add.s64 	%rd17, %rd2, %rd13;
	ld.global.f64 	%fd15, [%rd17];
	mul.f64 	%fd16, %fd14, %fd15;
	fma.rn.f64 	%fd17, %fd11, %fd12, %fd16;
	add.f64 	%fd18, %fd147, %fd17;
	st.global.f64 	[%rd3], %fd18;
	ld.global.f64 	%fd19, [%rd14+-24];
	mul.f64 	%fd20, %fd142, %fd19;
	ld.global.f64 	%fd21, [%rd15+8];
	ld.global.f64 	%fd22, [%rd16+-24];
	mul.f64 	%fd23, %fd142, %fd22;
	ld.global.f64 	%fd24, [%rd17+8];
	mul.f64 	%fd25, %fd23, %fd24;
	fma.rn.f64 	%fd26, %fd20, %fd21, %fd25;
	add.f64 	%fd27, %fd18, %fd26;
	st.global.f64 	[%rd3], %fd27;
	ld.global.f64 	%fd28, [%rd14+-16];
	mul.f64 	%fd29, %fd142, %fd28;
	ld.global.f64 	%fd30, [%rd15+16];
	ld.global.f64 	%fd31, [%rd16+-16];
	mul.f64 	%fd32, %fd142, %fd31;
	ld.global.f64 	%fd33, [%rd17+16];
	mul.f64 	%fd34, %fd32, %fd33;
	fma.rn.f64 	%fd35, %fd29, %fd30, %fd34;
	add.f64 	%fd36, %fd27, %fd35;
	st.global.f64 	[%rd3], %fd36;
	ld.global.f64 	%fd37, [%rd14+-8];
	mul.f64 	%fd38, %fd142, %fd37;
	ld.global.f64 	%fd39, [%rd15+24];
	ld.global.f64 	%fd40, [%rd16+-8];
	mul.f64 	%fd41, %fd142, %fd40;
	ld.global.f64 	%fd42, [%rd17+24];
	mul.f64 	%fd43, %fd41, %fd42;
	fma.rn.f64 	%fd44, %fd38, %fd39, %fd43;
	add.f64 	%fd45, %fd36, %fd44;
	st.global.f64 	[%rd3], %fd45;
	ld.global.f64 	%fd46, [%rd14];
	mul.f64 	%fd47, %fd142, %fd46;
	ld.global.f64 	%fd48, [%rd15+32];
	ld.global.f64 	%fd49, [%rd16];
	mul.f64 	%fd50, %fd142, %fd49;
	ld.global.f64 	%fd51, [%rd17+32];
	mul.f64 	%fd52, %fd50, %fd51;
	fma.rn.f64 	%fd53, %fd47, %fd48, %fd52;
	add.f64 	%fd54, %fd45, %fd53;
	st.global.f64 	[%rd3], %fd54;
	ld.global.f64 	%fd55, [%rd14+8];
	mul.f64 	%fd56, %fd142, %fd55;
	ld.global.f64 	%fd57, [%rd15+40];
	ld.global.f64 	%fd58, [%rd16+8];
	mul.f64 	%fd59, %fd142, %fd58;
	ld.global.f64 	%fd60, [%rd17+40];
	mul.f64 	%fd61, %fd59, %fd60;
	fma.rn.f64 	%fd62, %fd56, %fd57, %fd61;
	add.f64 	%fd63, %fd54, %fd62;
	st.global.f64 	[%rd3], %fd63;
	ld.global.f64 	%fd64, [%rd14+16];
	mul.f64 	%fd65, %fd142, %fd64;
	ld.global.f64 	%fd66, [%rd15+48];
	ld.global.f64 	%fd67, [%rd16+16];
	mul.f64 	%fd68, %fd142, %fd67;
	ld.global.f64 	%fd69, [%rd17+48];
	mul.f64 	%fd70, %fd68, %fd69;
	fma.rn.f64 	%fd71, %fd65, %fd66, %fd70;
	add.f64 	%fd72, %fd63, %fd71;
	st.global.f64 	[%rd3], %fd72;
	ld.global.f64 	%fd73, [%rd14+24];
	mul.f64 	%fd74, %fd142, %fd73;
	ld.global.f64 	%fd75, [%rd15+56];
	ld.global.f64 	%fd76, [%rd16+24];
	mul.f64 	%fd77, %fd142, %fd76;
	ld.global.f64 	%fd78, [%rd17+56];
	mul.f64 	%fd79, %fd77, %fd78;
	fma.rn.f64 	%fd80, %fd74, %fd75, %fd79;
	add.f64 	%fd147, %fd72, %fd80;
	st.global.f64 	[%rd3], %fd147;
	add.s32 	%r39, %r39, 8;
	add.s64 	%rd48, %rd48, 64;
	add.s32 	%r38, %r38, 8;
	setp.ne.s32 	%p7, %r39, 0;
	@%p7 bra 	$L__BB1_3;
$L__BB1_4:
	and.b32  	%r12, %r19, 7;
	setp.eq.s32 	%p8, %r12, 0;
	@%p8 bra 	$L__BB1_12;
	and.b32  	%r13, %r19, 3;
	setp.lt.u32 	%p9, %r12, 4;
	@%p9 bra 	$L__BB1_7;
	ld.param.f64 	%fd143, [_Z14kernel_productiiddPdS_S__param_2];
	add.s32 	%r31, %r41, %r3;
	mul.wide.u32 	%rd18, %r31, 8;
	add.s64 	%rd19, %rd2, %rd18;
	ld.global.f64 	%fd81, [%rd19];
	mul.f64 	%fd82, %fd143, %fd81;
	add.s32 	%r32, %r41, %r4;
	mul.wide.s32 	%rd20, %r32, 8;
	add.s64 	%rd21, %rd1, %rd20;
	ld.global.f64 	%fd83, [%rd21];
	add.s64 	%rd22, %rd1, %rd18;
	ld.global.f64 	%fd84, [%rd22];
	mul.f64 	%fd85, %fd143, %fd84;
	add.s64 	%rd23, %rd2, %rd20;
	ld.global.f64 	%fd86, [%rd23];
	mul.f64 	%fd87, %fd85, %fd86;
	fma.rn.f64 	%fd88, %fd82, %fd83, %fd87;
	add.f64 	%fd89, %fd147, %fd88;
	st.global.f64 	[%rd3], %fd89;
	cvt.u64.u32 	%rd24, %r3;
	cvt.u64.u32 	%rd25, %r41;
	add.s64 	%rd26, %rd25, %rd24;
	shl.b64 	%rd27, %rd26, 3;
	add.s64 	%rd28, %rd2, %rd27;
	ld.global.f64 	%fd90, [%rd28+8];
	mul.f64 	%fd91, %fd143, %fd90;
	ld.global.f64 	%fd92, [%rd21+8];
	add.s64 	%rd29, %rd1, %rd27;
	ld.global.f64 	%fd93, [%rd29+8];
	mul.f64 	%fd94, %fd143, %fd93;
	ld.global.f64 	%fd95, [%rd23+8];
	mul.f64 	%fd96, %fd94, %fd95;
	fma.rn.f64 	%fd97, %fd91, %fd92, %fd96;
	add.f64 	%fd98, %fd89, %fd97;
	st.global.f64 	[%rd3], %fd98;
	ld.global.f64 	%fd99, [%rd28+16];
	mul.f64 	%fd100, %fd143, %fd99;
	ld.global.f64 	%fd101, [%rd21+16];
	ld.global.f64 	%fd102, [%rd29+16];
	mul.f64 	%fd103, %fd143, %fd102;
	ld.global.f64 	%fd104, [%rd23+16];
	mul.f64 	%fd105, %fd103, %fd104;
	fma.rn.f64 	%fd106, %fd100, %fd101, %fd105;
	add.f64 	%fd107, %fd98, %fd106;
	st.global.f64 	[%rd3], %fd107;
	ld.global.f64 	%fd108, [%rd28+24];
	mul.f64 	%fd109, %fd143, %fd108;
	ld.global.f64 	%fd110, [%rd21+24];
	ld.global.f64 	%fd111, [%rd29+24];
	mul.f64 	%fd112, %fd143, %fd111;
	ld.global.f64 	%fd113, [%rd23+24];
	mul.f64 	%fd114, %fd112, %fd113;
	fma.rn.f64 	%fd115, %fd109, %fd110, %fd114;
	add.f64 	%fd147, %fd107, %fd115;
	st.global.f64 	[%rd3], %fd147;
	add.s32 	%r41, %r41, 4;
$L__BB1_7:
	setp.eq.s32 	%p10, %r13, 0;
	@%p10 bra 	$L__BB1_12;
	setp.eq.s32 	%p11, %r13, 1;
	@%p11 bra 	$L__BB1_10;
	ld.param.f64 	%fd144, [_Z14kernel_productiiddPdS_S__param_2];
	add.s32 	%r33, %r41, %r3;
	mul.wide.u32 	%rd30, %r33, 8;
	add.s64 	%rd31, %rd2, %rd30;
	ld.global.f64 	%fd116, [%rd31];
	mul.f64 	%fd117, %fd144, %fd116;
	add.s32 	%r34, %r41, %r4;
	mul.wide.s32 	%rd32, %r34, 8;
	add.s64 	%rd33, %rd1, %rd32;
	ld.global.f64 	%fd118, [%rd33];
	add.s64 	%rd34, %rd1, %rd30;
	ld.global.f64 	%fd119, [%rd34];
	mul.f64 	%fd120, %fd144, %fd119;
	add.s64 	%rd35, %rd2, %rd32;
	ld.global.f64 	%fd121, [%rd35];
	mul.f64 	%fd122, %fd120, %fd121;
	fma.rn.f64 	%fd123, %fd117, %fd118, %fd122;
	add.f64 	%fd124, %fd147, %fd123;
	st.global.f64 	[%rd3], %fd124;
	cvt.u64.u32 	%rd36, %r3;
	cvt.u64.u32 	%rd37, %r41;
	add.s64 	%rd38, %rd37, %rd36;
	shl.b64 	%rd39, %rd38, 3;
	add.s64 	%rd40, %rd2, %rd39;
	ld.global.f64 	%fd125, [%rd40+8];
	mul.f64 	%fd126, %fd144, %fd125;
	ld.global.f64 	%fd127, [%rd33+8];
	add.s64 	%rd41, %rd1, %rd39;
	ld.global.f64 	%fd128, [%rd41+8];
	mul.f64 	%fd129, %fd144, %fd128;
	ld.global.f64 	%fd130, [%rd35+8];
	mul.f64 	%fd131, %fd129, %fd130;
	fma.rn.f64 	%fd132, %fd126, %fd127, %fd131;
	add.f64 	%fd147, %fd124, %fd132;
	st.global.f64 	[%rd3], %fd147;
	add.s32 	%r41, %r41, 2;
$L__BB1_10:
	and.b32  	%r35, %r19, 1;
	setp.eq.b32 	%p12, %r35, 1;
	not.pred 	%p13, %p12;
	@%p13 bra 	$L__BB1_12;
	ld.param.f64 	%fd145, [_Z14kernel_productiiddPdS_S__param_2];
	add.s32 	%r36, %r41, %r3;
	mul.wide.u32 	%rd42, %r36, 8;
	add.s64 	%rd43, %rd2, %rd42;
	ld.global.f64 	%fd133, [%rd43];
	mul.f64 	%fd134, %fd145, %fd133;
	add.s32 	%r37, %r41, %r4;
	mul.wide.s32 	%rd44, %r37, 8;
	add.s64 	%rd45, %rd1, %rd44;
	ld.global.f64 	%fd135, [%rd45];
	add.s64 	%rd46, %rd1, %rd42;
	ld.global.f64 	%fd136, [%rd46];
	mul.f64 	%fd137, %fd145, %fd136;
	add.s64 	%rd47, %rd2, %rd44;
	ld.global.f64 	%fd138, [%rd47];
	mul.f64 	%fd139, %fd137, %fd138;
	fma.rn.f64 	%fd140, %fd134, %fd135, %fd139;
	add.f64 	%fd141, %fd147, %fd140;
	st.global.f64 	[%rd3], %fd141;
$L__BB1_12:
	ret;

}


// ===== COMPILED SASS (sm_100) =====

	.target	sm_100

	.elftype	@"ET_EXEC"


//--------------------- .note.nv.tkinfo           --------------------------
	.section	.note.nv.tkinfo,"",@"SHT_NOTE"
	.sectionflags	@"SHF_NOTE_NV_TKINFO"
	.tkinfo
        /*0018*/ 	.word	0x00000002
        /*0030*/ 	.string	""
        /*0030*/ 	.string	"ptxas"
        /*0030*/ 	.string	"Cuda compilation tools, release 13.0, V13.0.88"
        /*0030*/ 	.string	"Build cuda_13.0.r13.0/compiler.36424714_0"
        /*0030*/ 	.string	"-arch sm_100 -m 64 "



//--------------------- .note.nv.cuinfo           --------------------------
	.section	.note.nv.cuinfo,"",@"SHT_NOTE"
	.sectionflags	@"SHF_NOTE_NV_CUINFO"
        /*0018*/ 	.short	0x0002
        /*001a*/ 	.short	0x0064
        /*001c*/ 	.short	0x0082
	.zero		2


//--------------------- .nv.info                  --------------------------
	.section	.nv.info,"",@"SHT_CUDA_INFO"
	.align	4


	//----- nvinfo : EIATTR_REGCOUNT
	.align		4
        /*0000*/ 	.byte	0x04, 0x2f
        /*0002*/ 	.short	(.L_1 - .L_0)
	.align		4
.L_0:
        /*0004*/ 	.word	index@(_Z11kernel_betaiiddPdS_S_)
        /*0008*/ 	.word	0x0000000a


	//----- nvinfo : EIATTR_FRAME_SIZE
	.align		4
.L_1:
        /*000c*/ 	.byte	0x04, 0x11
        /*000e*/ 	.short	(.L_3 - .L_2)
	.align		4
.L_2:
        /*0010*/ 	.word	index@(_Z11kernel_betaiiddPdS_S_)
        /*0014*/ 	.word	0x00000000


	//----- nvinfo : EIATTR_REGCOUNT
	.align		4
.L_3:
        /*0018*/ 	.byte	0x04, 0x2f
        /*001a*/ 	.short	(.L_5 - .L_4)
	.align		4
.L_4:
        /*001c*/ 	.word	index@(_Z14kernel_productiiddPdS_S_)
        /*0020*/ 	.word	0x0000001f


	//----- nvinfo : EIATTR_FRAME_SIZE
	.align		4
.L_5:
        /*0024*/ 	.byte	0x04, 0x11
        /*0026*/ 	.short	(.L_7 - .L_6)
	.align		4
.L_6:
        /*0028*/ 	.word	index@(_Z14kernel_productiiddPdS_S_)
        /*002c*/ 	.word	0x00000000


	//----- nvinfo : EIATTR_MIN_STACK_SIZE
	.align		4
.L_7:
        /*0030*/ 	.byte	0x04, 0x12
        /*0032*/ 	.short	(.L_9 - .L_8)
	.align		4
.L_8:
        /*0034*/ 	.word	index@(_Z14kernel_productiiddPdS_S_)
        /*0038*/ 	.word	0x00000000


	//----- nvinfo : EIATTR_MIN_STACK_SIZE
	.align		4
.L_9:
        /*003c*/ 	.byte	0x04, 0x12
        /*003e*/ 	.short	(.L_11 - .L_10)
	.align		4
.L_10:
        /*0040*/ 	.word	index@(_Z11kernel_betaiiddPdS_S_)
        /*0044*/ 	.word	0x00000000
.L_11:


//--------------------- .nv.compat                --------------------------
	.section	.nv.compat,"",@"SHT_CUDA_COMPAT_INFO"
	.align	4
        /*0000*/ 	.byte	0x02, 0x09, 0x00, 0x00, 0x02, 0x02, 0x01, 0x00, 0x02, 0x05, 0x05, 0x00, 0x03, 0x07, 0x01, 0x01
        /*0010*/ 	.byte	0x02, 0x03, 0x00, 0x00, 0x02, 0x06, 0x01, 0x00, 0x04, 0x0b, 0x08, 0x00, 0x01, 0x00, 0x00, 0x00
        /*0020*/ 	.byte	0x00, 0x00, 0x00, 0x00


//--------------------- .nv.info._Z14kernel_productiiddPdS_S_ --------------------------
	.section	.nv.info._Z14kernel_productiiddPdS_S_,"",@"SHT_CUDA_INFO"
	.sectionflags	@""
	.align	4


	//----- nvinfo : EIATTR_CUDA_API_VERSION
	.align		4
        /*0000*/ 	.byte	0x04, 0x37
        /*0002*/ 	.short	(.L_13 - .L_12)
.L_12:
        /*0004*/ 	.word	0x00000082


	//----- nvinfo : EIATTR_KPARAM_INFO
	.align		4
.L_13:
        /*0008*/ 	.byte	0x04, 0x17
        /*000a*/ 	.short	(.L_15 - .L_14)
.L_14:
        /*000c*/ 	.word	0x00000000
        /*0010*/ 	.short	0x0006
        /*0012*/ 	.short	0x0028
        /*0014*/ 	.byte	0x00, 0xf5, 0x21, 0x00


	//----- nvinfo : EIATTR_KPARAM_INFO
	.align		4
.L_15:
        /*0018*/ 	.byte	0x04, 0x17
        /*001a*/ 	.short	(.L_17 - .L_16)
.L_16:
        /*001c*/ 	.word	0x00000000
        /*0020*/ 	.short	0x0005
        /*0022*/ 	.short	0x0020
        /*0024*/ 	.byte	0x00, 0xf5, 0x21, 0x00


	//----- nvinfo : EIATTR_KPARAM_INFO
	.align		4
.L_17:
        /*0028*/ 	.byte	0x04, 0x17
        /*002a*/ 	.short	(.L_19 - .L_18)
.L_18:
        /*002c*/ 	.word	0x00000000
        /*0030*/ 	.short	0x0004
        /*0032*/ 	.short	0x0018
        /*0034*/ 	.byte	0x00, 0xf5, 0x21, 0x00


	//----- nvinfo : EIATTR_KPARAM_INFO
	.align		4
.L_19:
        /*0038*/ 	.byte	0x04, 0x17
        /*003a*/ 	.short	(.L_21 - .L_20)
.L_20:
        /*003c*/ 	.word	0x00000000
        /*0040*/ 	.short	0x0003
        /*0042*/ 	.short	0x0010
        /*0044*/ 	.byte	0x00, 0xf0, 0x21, 0x00


	//----- nvinfo : EIATTR_KPARAM_INFO
	.align		4
.L_21:
        /*0048*/ 	.byte	0x04, 0x17
        /*004a*/ 	.short	(.L_23 - .L_22)
.L_22:
        /*004c*/ 	.word	0x00000000
        /*0050*/ 	.short	0x0002
        /*0052*/ 	.short	0x0008
        /*0054*/ 	.byte	0x00, 0xf0, 0x21, 0x00


	//----- nvinfo : EIATTR_KPARAM_INFO
	.align		4
.L_23:
        /*0058*/ 	.byte	0x04, 0x17
        /*005a*/ 	.short	(.L_25 - .L_24)
.L_24:
        /*005c*/ 	.word	0x00000000
        /*0060*/ 	.short	0x0001
        /*0062*/ 	.short	0x0004
        /*0064*/ 	.byte	0x00, 0xf0, 0x11, 0x00


	//----- nvinfo : EIATTR_KPARAM_INFO
	.align		4
.L_25:
        /*0068*/ 	.byte	0x04, 0x17
        /*006a*/ 	.short	(.L_27 - .L_26)
.L_26:
        /*006c*/ 	.word	0x00000000
        /*0070*/ 	.short	0x0000
        /*0072*/ 	.short	0x0000
        /*0074*/ 	.byte	0x00, 0xf0, 0x11, 0x00


	//----- nvinfo : EIATTR_SPARSE_MMA_MASK
	.align		4
.L_27:
        /*0078*/ 	.byte	0x03, 0x50
        /*007a*/ 	.short	0x0000


	//----- nvinfo : EIATTR_MAXREG_COUNT
	.align		4
        /*007c*/ 	.byte	0x03, 0x1b
        /*007e*/ 	.short	0x00ff


	//----- nvinfo : EIATTR_MERCURY_ISA_VERSION
	.align		4
        /*0080*/ 	.byte	0x03, 0x5f
        /*0082*/ 	.short	0x0101


	//----- nvinfo : EIATTR_VRC_CTA_INIT_COUNT
	.align		4
        /*0084*/ 	.byte	0x02, 0x4a
	.zero		1
	.zero		1


	//----- nvinfo : EIATTR_EXIT_INSTR_OFFSETS
	.align		4
        /*0088*/ 	.byte	0x04, 0x1c
        /*008a*/ 	.short	(.L_29 - .L_28)


	//   ....[0]....
.L_28:
        /*008c*/ 	.word	0x000000d0


	//   ....[1]....
        /*0090*/ 	.word	0x00000800


	//   ....[2]....
        /*0094*/ 	.word	0x00000c00


	//   ....[3]....
        /*0098*/ 	.word	0x00000ec0


	//   ....[4]....
        /*009c*/ 	.word	0x00001000


	//----- nvinfo : EIATTR_CBANK_PARAM_SIZE
	.align		4
.L_29:
        /*00a0*/ 	.byte	0x03, 0x19
        /*00a2*/ 	.short	0x0030


	//----- nvinfo : EIATTR_PARAM_CBANK
	.align		4
        /*00a4*/ 	.byte	0x04, 0x0a
        /*00a6*/ 	.short	(.L_31 - .L_30)
	.align		4
.L_30:
        /*00a8*/ 	.word	index@(.nv.constant0._Z14kernel_productiiddPdS_S_)
        /*00ac*/ 	.short	0x0380
        /*00ae*/ 	.short	0x0030


	//----- nvinfo : EIATTR_SW_WAR
	.align		4
.L_31:
        /*00b0*/ 	.byte	0x04, 0x36
        /*00b2*/ 	.short	(.L_33 - .L_32)
.L_32:
        /*00b4*/ 	.word	0x00000008
.L_33:


//--------------------- .nv.info._Z11kernel_betaiiddPdS_S_ --------------------------
	.section	.nv.info._Z11kernel_betaiiddPdS_S_,"",@"SHT_CUDA_INFO"
	.sectionflags	@""
	.align	4


	//----- nvinfo : EIATTR_CUDA_API_VERSION
	.align		4
        /*0000*/ 	.byte	0x04, 0x37
        /*0002*/ 	.short	(.L_35 - .L_34)
.L_34:
        /*0004*/ 	.word	0x00000082


	//----- nvinfo : EIATTR_KPARAM_INFO
	.align		4
.L_35:
        /*0008*/ 	.byte	0x04, 0x17
        /*000a*/ 	.short	(.L_37 - .L_36)
.L_36:
        /*000c*/ 	.word	0x00000000
        /*0010*/ 	.short	0x0006
        /*0012*/ 	.short	0x0028
        /*0014*/ 	.byte	0x00, 0xf5, 0x21, 0x00


	//----- nvinfo : EIATTR_KPARAM_INFO
	.align		4
.L_37:
        /*0018*/ 	.byte	0x04, 0x17
        /*001a*/ 	.short	(.L_39 - .L_38)
.L_38:
        /*001c*/ 	.word	0x00000000
        /*0020*/ 	.short	0x0005
        /*0022*/ 	.short	0x0020
        /*0024*/ 	.byte	0x00, 0xf5, 0x21, 0x00


	//----- nvinfo : EIATTR_KPARAM_INFO
	.align		4
.L_39:
        /*0028*/ 	.byte	0x04, 0x17
        /*002a*/ 	.short	(.L_41 - .L_40)
.L_40:
        /*002c*/ 	.word	0x00000000
        /*0030*/ 	.short	0x0004
        /*0032*/ 	.short	0x0018
        /*0034*/ 	.byte	0x00, 0xf5, 0x21, 0x00


	//----- nvinfo : EIATTR_KPARAM_INFO
	.align		4
.L_41:
        /*0038*/ 	.byte	0x04, 0x17
        /*003a*/ 	.short	(.L_43 - .L_42)
.L_42:
        /*003c*/ 	.word	0x00000000
        /*0040*/ 	.short	0x0003
        /*0042*/ 	.short	0x0010
        /*0044*/ 	.byte	0x00, 0xf0, 0x21, 0x00


	//----- nvinfo : EIATTR_KPARAM_INFO
	.align		4
.L_43:
        /*0048*/ 	.byte	0x04, 0x17
        /*004a*/ 	.short	(.L_45 - .L_44)
.L_44:
        /*004c*/ 	.word	0x00000000
        /*0050*/ 	.short	0x0002
        /*0052*/ 	.short	0x0008
        /*0054*/ 	.byte	0x00, 0xf0, 0x21, 0x00


	//----- nvinfo : EIATTR_KPARAM_INFO
	.align		4
.L_45:
        /*0058*/ 	.byte	0x04, 0x17
        /*005a*/ 	.short	(.L_47 - .L_46)
.L_46:
        /*005c*/ 	.word	0x00000000
        /*0060*/ 	.short	0x0001
        /*0062*/ 	.short	0x0004
        /*0064*/ 	.byte	0x00, 0xf0, 0x11, 0x00


	//----- nvinfo : EIATTR_KPARAM_INFO
	.align		4
.L_47:
        /*0068*/ 	.byte	0x04, 0x17
        /*006a*/ 	.short	(.L_49 - .L_48)
.L_48:
        /*006c*/ 	.word	0x00000000
        /*0070*/ 	.short	0x0000
        /*0072*/ 	.short	0x0000
        /*0074*/ 	.byte	0x00, 0xf0, 0x11, 0x00


	//----- nvinfo : EIATTR_SPARSE_MMA_MASK
	.align		4
.L_49:
        /*0078*/ 	.byte	0x03, 0x50
        /*007a*/ 	.short	0x0000


	//----- nvinfo : EIATTR_MAXREG_COUNT
	.align		4
        /*007c*/ 	.byte	0x03, 0x1b
        /*007e*/ 	.short	0x00ff


	//----- nvinfo : EIATTR_MERCURY_ISA_VERSION
	.align		4
        /*0080*/ 	.byte	0x03, 0x5f
        /*0082*/ 	.short	0x0101


	//----- nvinfo : EIATTR_VRC_CTA_INIT_COUNT
	.align		4
        /*0084*/ 	.byte	0x02, 0x4a
	.zero		1
	.zero		1


	//----- nvinfo : EIATTR_EXIT_INSTR_OFFSETS
	.align		4
        /*0088*/ 	.byte	0x04, 0x1c
        /*008a*/ 	.short	(.L_51 - .L_50)


	//   ....[0]....
.L_50:
        /*008c*/ 	.word	0x000000c0


	//   ....[1]....
        /*0090*/ 	.word	0x00000150


	//----- nvinfo : EIATTR_CBANK_PARAM_SIZE
	.align		4
.L_51:
        /*0094*/ 	.byte	0x03, 0x19
        /*0096*/ 	.short	0x0030


	//----- nvinfo : EIATTR_PARAM_CBANK
	.align		4
        /*0098*/ 	.byte	0x04, 0x0a
        /*009a*/ 	.short	(.L_53 - .L_52)
	.align		4
.L_52:
        /*009c*/ 	.word	index@(.nv.constant0._Z11kernel_betaiiddPdS_S_)
        /*00a0*/ 	.short	0x0380
        /*00a2*/ 	.short	0x0030


	//----- nvinfo : EIATTR_SW_WAR
	.align		4
.L_53:
        /*00a4*/ 	.byte	0x04, 0x36
        /*00a6*/ 	.short	(.L_55 - .L_54)
.L_54:
        /*00a8*/ 	.word	0x00000008
.L_55:


//--------------------- .nv.callgraph             --------------------------
	.section	.nv.callgraph,"",@"SHT_CUDA_CALLGRAPH"
	.align	4
	.sectionentsize	8
	.align		4
        /*0000*/ 	.word	0x00000000
	.align		4
        /*0004*/ 	.word	0xffffffff
	.align		4
        /*0008*/ 	.word	0x00000000
	.align		4
        /*000c*/ 	.word	0xfffffffe
	.align		4
        /*0010*/ 	.word	0x00000000
	.align		4
        /*0014*/ 	.word	0xfffffffd
	.align		4
        /*0018*/ 	.word	0x00000000
	.align		4
        /*001c*/ 	.word	0xfffffffc


//--------------------- .text._Z14kernel_productiiddPdS_S_ --------------------------
	.section	.text._Z14kernel_productiiddPdS_S_,"ax",@progbits
	.align	128
        .global         _Z14kernel_productiiddPdS_S_
        .type           _Z14kernel_productiiddPdS_S_,@function
        .size           _Z14kernel_productiiddPdS_S_,(.L_x_6 - _Z14kernel_productiiddPdS_S_)
        .other          _Z14kernel_productiiddPdS_S_,@"STO_CUDA_ENTRY STV_DEFAULT"
_Z14kernel_productiiddPdS_S_:
.text._Z14kernel_productiiddPdS_S_:
[----:B------:R-:W-:Y:S01]  /*0000*/  LDC R1, c[0x0][0x37c] ;  /* 0x0000df00ff017b82 */ /* 0x000fe20000000800 */
[----:B------:R-:W0:Y:S01]  /*0010*/  S2R R3, SR_CTAID.X ;  /* 0x0000000000037919 */ /* 0x000e220000002500 */
[----:B------:R-:W0:Y:S06]  /*0020*/  LDCU UR4, c[0x0][0x360] ;  /* 0x00006c00ff0477ac */ /* 0x000e2c0008000800 */
[----:B------:R-:W1:Y:S01]  /*0030*/  LDC.64 R6, c[0x0][0x380] ;  /* 0x0000e000ff067b82 */ /* 0x000e620000000a00 */
[----:B------:R-:W0:Y:S01]  /*0040*/  S2R R0, SR_TID.X ;  /* 0x0000000000007919 */ /* 0x000e220000002100 */
[----:B------:R-:W2:Y:S01]  /*0050*/  LDCU UR5, c[0x0][0x364] ;  /* 0x00006c80ff0577ac */ /* 0x000ea20008000800 */
[----:B------:R-:W2:Y:S01]  /*0060*/  S2R R2, SR_CTAID.Y ;  /* 0x0000000000027919 */ /* 0x000ea20000002600 */
[----:B------:R-:W2:Y:S01]  /*0070*/  S2R R5, SR_TID.Y ;  /* 0x0000000000057919 */ /* 0x000ea20000002200 */
[----:B0-----:R-:W-:-:S02]  /*0080*/  IMAD R3, R3, UR4, R0 ;  /* 0x0000000403037c24 */ /* 0x001fc4000f8e0200 */
[----:B--2---:R-:W-:-:S05]  /*0090*/  IMAD R2, R2, UR5, R5 ;  /* 0x0000000502027c24 */ /* 0x004fca000f8e0205 */
[----:B------:R-:W-:-:S04]  /*00a0*/  ISETP.GT.AND P0, PT, R2, R3, PT ;  /* 0x000000030200720c */ /* 0x000fc80003f04270 */
[----:B-1----:R-:W-:-:S04]  /*00b0*/  ISETP.GE.OR P0, PT, R3, R6, P0 ;  /* 0x000000060300720c */ /* 0x002fc80000706670 */
[----:B------:R-:W-:-:S13]  /*00c0*/  ISETP.LT.OR P0, PT, R7, 0x1, P0 ;  /* 0x000000010700780c */ /* 0x000fda0000701670 */
[----:B------:R-:W-:Y:S05]  /*00d0*/  @P0 EXIT ;  /* 0x000000000000094d */ /* 0x000fea0003800000 */
[----:B------:R-:W0:Y:S01]  /*00e0*/  LDC.64 R4, c[0x0][0x398] ;  /* 0x0000e600ff047b82 */ /* 0x000e220000000a00 */
[----:B------:R-:W1:Y:S01]  /*00f0*/  LDCU.64 UR4, c[0x0][0x358] ;  /* 0x00006b00ff0477ac */ /* 0x000e620008000a00 */
[----:B------:R-:W-:Y:S01]  /*0100*/  ISETP.GE.U32.AND P0, PT, R7, 0x8, PT ;  /* 0x000000080700780c */ /* 0x000fe20003f06070 */
[C---:B------:R-:W-:Y:S02]  /*0110*/  IMAD R9, R3.reuse, R6, R2 ;  /* 0x0000000603097224 */ /* 0x040fe400078e0202 */
[-C--:B------:R-:W-:Y:S02]  /*0120*/  IMAD R2, R2, R7.reuse, RZ ;  /* 0x0000000702027224 */ /* 0x080fe400078e02ff */
[----:B------:R-:W-:Y:S02]  /*0130*/  IMAD R3, R3, R7, RZ ;  /* 0x0000000703037224 */ /* 0x000fe400078e02ff */
[----:B------:R-:W-:Y:S02]  /*0140*/  IMAD.MOV.U32 R6, RZ, RZ, RZ ;  /* 0x000000ffff067224 */ /* 0x000fe400078e00ff */
[----:B0-----:R-:W-:-:S05]  /*0150*/  IMAD.WIDE R4, R9, 0x8, R4 ;  /* 0x0000000809047825 */ /* 0x001fca00078e0204 */
[----:B-1----:R0:W5:Y:S01]  /*0160*/  LDG.E.64 R24, desc[UR4][R4.64] ;  /* 0x0000000404187981 */ /* 0x002162000c1e1b00 */
[----:B------:R-:W-:Y:S05]  /*0170*/  @!P0 BRA `(.L_x_0) ;  /* 0x00000004009c8947 */ /* 0x000fea0003800000 */
[----:B------:R-:W-:Y:S01]  /*0180*/  IMAD.MOV.U32 R26, RZ, RZ, 0x20 ;  /* 0x00000020ff1a7424 */ /* 0x000fe200078e00ff */
[----:B------:R-:W-:Y:S01]  /*0190*/  LOP3.LUT R6, R7, 0x7ffffff8, RZ, 0xc0, !PT ;  /* 0x7ffffff807067812 */ /* 0x000fe200078ec0ff */
[----:B------:R-:W-:Y:S01]  /*01a0*/  IMAD.MOV.U32 R27, RZ, RZ, 0x0 ;  /* 0x00000000ff1b7424 */ /* 0x000fe200078e00ff */
[----:B------:R-:W1:Y:S01]  /*01b0*/  LDCU.64 UR6, c[0x0][0x388] ;  /* 0x00007100ff0677ac */ /* 0x000e620008000a00 */
[----:B------:R-:W-:Y:S01]  /*01c0*/  IMAD.WIDE.U32 R26, R2, 0x8, R26 ;  /* 0x00000008021a7825 */ /* 0x000fe200078e001a */
[----:B------:R-:W2:Y:S03]  /*01d0*/  LDCU.128 UR8, c[0x0][0x3a0] ;  /* 0x00007400ff0877ac */ /* 0x000ea60008000c00 */
[----:B------:R-:W-:Y:S01]  /*01e0*/  IMAD.MOV R0, RZ, RZ, -R6 ;  /* 0x000000ffff007224 */ /* 0x000fe200078e0a06 */
[----:B------:R-:W-:Y:S01]  /*01f0*/  MOV R28, R26 ;  /* 0x0000001a001c7202 */ /* 0x000fe20000000f00 */
[----:B------:R-:W-:-:S07]  /*0200*/  IMAD.MOV.U32 R26, RZ, RZ, R3 ;  /* 0x000000ffff1a7224 */ /* 0x000fce00078e0003 */
.L_x_1:
[----:B---3--:R-:W3:Y:S01]  /*0210*/  LDC.64 R10, c[0x0][0x3a0] ;  /* 0x0000e800ff0a7b82 */ /* 0x008ee20000000a00 */
[----:B--2---:R-:W-:-:S04]  /*0220*/  IADD3 R8, P0, PT, R28, UR10, RZ ;  /* 0x0000000a1c087c10 */ /* 0x004fc8000ff1e0ff */
[----:B------:R-:W-:-:S03]  /*0230*/  IADD3.X R9, PT, PT, R27, UR11, RZ, P0, !PT ;  /* 0x0000000b1b097c10 */ /* 0x000fc600087fe4ff */
[----:B------:R-:W2:Y:S02]  /*0240*/  LDC.64 R14, c[0x0][0x3a8] ;  /* 0x0000ea00ff0e7b82 */ /* 0x000ea40000000a00 */
[----:B------:R-:W1:Y:S01]  /*0250*/  LDG.E.64 R18, desc[UR4][R8.64+-0x20] ;  /* 0xffffe00408127981 */ /* 0x000e62000c1e1b00 */
[----:B---3--:R-:W-:-:S05]  /*0260*/  IMAD.WIDE R10, R26, 0x8, R10 ;  /* 0x000000081a0a7825 */ /* 0x008fca00078e020a */
[----:B------:R-:W3:Y:S01]  /*0270*/  LDG.E.64 R16, desc[UR4][R10.64] ;  /* 0x000000040a107981 */ /* 0x000ee2000c1e1b00 */
[----:B------:R-:W-:-:S04]  /*0280*/  IADD3 R12, P0, PT, R28, UR8, RZ ;  /* 0x000000081c0c7c10 */ /* 0x000fc8000ff1e0ff */
[----:B------:R-:W-:Y:S01]  /*0290*/  IADD3.X R13, PT, PT, R27, UR9, RZ, P0, !PT ;  /* 0x000000091b0d7c10 */ /* 0x000fe200087fe4ff */
[----:B--2---:R-:W-:-:S04]  /*02a0*/  IMAD.WIDE R14, R26, 0x8, R14 ;  /* 0x000000081a0e7825 */ /* 0x004fc800078e020e */
[----:B------:R-:W2:Y:S01]  /*02b0*/  LDG.E.64 R20, desc[UR4][R12.64+-0x20] ;  /* 0xffffe0040c147981 */ /* 0x000ea2000c1e1b00 */
[----:B-1----:R-:W-:-:S08]  /*02c0*/  DMUL R18, R18, UR6 ;  /* 0x0000000612127c28 */ /* 0x002fd00008000000 */
[----:B---3--:R-:W-:Y:S02]  /*02d0*/  DMUL R16, R18, R16 ;  /* 0x0000001012107228 */ /* 0x008fe40000000000 */
[----:B------:R-:W3:Y:S01]  /*02e0*/  LDG.E.64 R18, desc[UR4][R14.64] ;  /* 0x000000040e127981 */ /* 0x000ee2000c1e1b00 */
[----:B--2---:R-:W-:-:S08]  /*02f0*/  DMUL R20, R20, UR6 ;  /* 0x0000000614147c28 */ /* 0x004fd00008000000 */
[----:B---3--:R-:W-:-:S08]  /*0300*/  DFMA R16, R20, R18, R16 ;  /* 0x000000121410722b */ /* 0x008fd00000000010 */
[----:B-----5:R-:W-:-:S07]  /*0310*/  DADD R24, R16, R24 ;  /* 0x0000000010187229 */ /* 0x020fce0000000018 */
[----:B------:R1:W-:Y:S04]  /*0320*/  STG.E.64 desc[UR4][R4.64], R24 ;  /* 0x0000001804007986 */ /* 0x0003e8000c101b04 */
[----:B------:R-:W2:Y:S04]  /*0330*/  LDG.E.64 R18, desc[UR4][R8.64+-0x18] ;  /* 0xffffe80408127981 */ /* 0x000ea8000c1e1b00 */
[----:B------:R-:W3:Y:S04]  /*0340*/  LDG.E.64 R16, desc[UR4][R10.64+0x8] ;  /* 0x000008040a107981 */ /* 0x000ee8000c1e1b00 */
[----:B------:R-:W4:Y:S04]  /*0350*/  LDG.E.64 R22, desc[UR4][R12.64+-0x18] ;  /* 0xffffe8040c167981 */ /* 0x000f28000c1e1b00 */
[----:B------:R-:W4:Y:S01]  /*0360*/  LDG.E.64 R20, desc[UR4][R14.64+0x8] ;  /* 0x000008040e147981 */ /* 0x000f22000c1e1b00 */
[----:B--2---:R-:W-:-:S08]  /*0370*/  DMUL R18, R18, UR6 ;  /* 0x0000000612127c28 */ /* 0x004fd00008000000 */
[----:B---3--:R-:W-:Y:S02]  /*0380*/  DMUL R16, R18, R16 ;  /* 0x0000001012107228 */ /* 0x008fe40000000000 */
[----:B----4-:R-:W-:-:S08]  /*0390*/  DMUL R22, R22, UR6 ;  /* 0x0000000616167c28 */ /* 0x010fd00008000000 */
[----:B------:R-:W-:-:S08]  /*03a0*/  DFMA R16, R22, R20, R16 ;  /* 0x000000141610722b */ /* 0x000fd00000000010 */
[----:B-1----:R-:W-:-:S07]  /*03b0*/  DADD R24, R24, R16 ;  /* 0x0000000018187229 */ /* 0x002fce0000000010 */
        /* <DEDUP_REMOVED lines=39> */
[----:B------:R-:W-:-:S07]  /*0630*/  DADD R16, R24, R16 ;  /* 0x0000000018107229 */ /* 0x000fce0000000010 */
[----:B------:R2:W-:Y:S04]  /*0640*/  STG.E.64 desc[UR4][R4.64], R16 ;  /* 0x0000001004007986 */ /* 0x0005e8000c101b04 */
[----:B-1----:R-:W3:Y:S04]  /*0650*/  LDG.E.64 R24, desc[UR4][R8.64+0x10] ;  /* 0x0000100408187981 */ /* 0x002ee8000c1e1b00 */
[----:B------:R-:W4:Y:S04]  /*0660*/  LDG.E.64 R18, desc[UR4][R10.64+0x30] ;  /* 0x000030040a127981 */ /* 0x000f28000c1e1b00 */
[----:B------:R-:W2:Y:S04]  /*0670*/  LDG.E.64 R20, desc[UR4][R12.64+0x10] ;  /* 0x000010040c147981 */ /* 0x000ea8000c1e1b00 */
[----:B------:R-:W2:Y:S01]  /*0680*/  LDG.E.64 R22, desc[UR4][R14.64+0x30] ;  /* 0x000030040e167981 */ /* 0x000ea2000c1e1b00 */
[----:B---3--:R-:W-:-:S08]  /*0690*/  DMUL R24, R24, UR6 ;  /* 0x0000000618187c28 */ /* 0x008fd00008000000 */
[----:B----4-:R-:W-:Y:S02]  /*06a0*/  DMUL R18, R24, R18 ;  /* 0x0000001218127228 */ /* 0x010fe40000000000 */
[----:B--2---:R-:W-:-:S08]  /*06b0*/  DMUL R20, R20, UR6 ;  /* 0x0000000614147c28 */ /* 0x004fd00008000000 */
[----:B------:R-:W-:-:S08]  /*06c0*/  DFMA R18, R20, R22, R18 ;  /* 0x000000161412722b */ /* 0x000fd00000000012 */
[----:B------:R-:W-:-:S07]  /*06d0*/  DADD R18, R16, R18 ;  /* 0x0000000010127229 */ /* 0x000fce0000000012 */
[----:B------:R3:W-:Y:S04]  /*06e0*/  STG.E.64 desc[UR4][R4.64], R18 ;  /* 0x0000001204007986 */ /* 0x0007e8000c101b04 */
[----:B------:R-:W2:Y:S04]  /*06f0*/  LDG.E.64 R16, desc[UR4][R8.64+0x18] ;  /* 0x0000180408107981 */ /* 0x000ea8000c1e1b00 */
[----:B------:R-:W4:Y:S04]  /*0700*/  LDG.E.64 R20, desc[UR4][R12.64+0x18] ;  /* 0x000018040c147981 */ /* 0x000f28000c1e1b00 */
[----:B------:R-:W3:Y:S04]  /*0710*/  LDG.E.64 R10, desc[UR4][R10.64+0x38] ;  /* 0x000038040a0a7981 */ /* 0x000ee8000c1e1b00 */
[----:B------:R-:W3:Y:S01]  /*0720*/  LDG.E.64 R22, desc[UR4][R14.64+0x38] ;  /* 0x000038040e167981 */ /* 0x000ee2000c1e1b00 */
[----:B------:R-:W-:-:S04]  /*0730*/  IADD3 R0, PT, PT, R0, 0x8, RZ ;  /* 0x0000000800007810 */ /* 0x000fc80007ffe0ff */
[----:B------:R-:W-:Y:S02]  /*0740*/  ISETP.NE.AND P0, PT, R0, RZ, PT ;  /* 0x000000ff0000720c */ /* 0x000fe40003f05270 */
[----:B------:R-:W-:Y:S01]  /*0750*/  IADD3 R28, P1, PT, R28, 0x40, RZ ;  /* 0x000000401c1c7810 */ /* 0x000fe20007f3e0ff */
[----:B------:R-:W-:-:S04]  /*0760*/  VIADD R26, R26, 0x8 ;  /* 0x000000081a1a7836 */ /* 0x000fc80000000000 */
[----:B------:R-:W-:Y:S01]  /*0770*/  IMAD.X R27, RZ, RZ, R27, P1 ;  /* 0x000000ffff1b7224 */ /* 0x000fe200008e061b */
[----:B--2---:R-:W-:Y:S02]  /*0780*/  DMUL R16, R16, UR6 ;  /* 0x0000000610107c28 */ /* 0x004fe40008000000 */
[----:B----4-:R-:W-:-:S06]  /*0790*/  DMUL R20, R20, UR6 ;  /* 0x0000000614147c28 */ /* 0x010fcc0008000000 */
[----:B---3--:R-:W-:-:S08]  /*07a0*/  DMUL R16, R16, R10 ;  /* 0x0000000a10107228 */ /* 0x008fd00000000000 */
[----:B------:R-:W-:-:S08]  /*07b0*/  DFMA R16, R20, R22, R16 ;  /* 0x000000161410722b */ /* 0x000fd00000000010 */
[----:B------:R-:W-:-:S07]  /*07c0*/  DADD R24, R18, R16 ;  /* 0x0000000012187229 */ /* 0x000fce0000000010 */
[----:B------:R3:W-:Y:S01]  /*07d0*/  STG.E.64 desc[UR4][R4.64], R24 ;  /* 0x0000001804007986 */ /* 0x0007e2000c101b04 */
[----:B------:R-:W-:Y:S05]  /*07e0*/  @P0 BRA `(.L_x_1) ;  /* 0xfffffff800880947 */ /* 0x000fea000383ffff */
.L_x_0:
[----:B------:R-:W-:-:S13]  /*07f0*/  LOP3.LUT P0, R8, R7, 0x7, RZ, 0xc0, !PT ;  /* 0x0000000707087812 */ /* 0x000fda000780c0ff */
[----:B------:R-:W-:Y:S05]  /*0800*/  @!P0 EXIT ;  /* 0x000000000000894d */ /* 0x000fea0003800000 */
[----:B------:R-:W-:Y:S02]  /*0810*/  ISETP.GE.U32.AND P1, PT, R8, 0x4, PT ;  /* 0x000000040800780c */ /* 0x000fe40003f26070 */
[----:B------:R-:W-:-:S04]  /*0820*/  LOP3.LUT R0, R7, 0x3, RZ, 0xc0, !PT ;  /* 0x0000000307007812 */ /* 0x000fc800078ec0ff */
[----:B------:R-:W-:-:S07]  /*0830*/  ISETP.NE.AND P0, PT, R0, RZ, PT ;  /* 0x000000ff0000720c */ /* 0x000fce0003f05270 */
[----:B------:R-:W-:Y:S06]  /*0840*/  @!P1 BRA `(.L_x_2) ;  /* 0x0000000000ec9947 */ /* 0x000fec0003800000 */
[----:B------:R-:W1:Y:S01]  /*0850*/  LDC.64 R10, c[0x0][0x3a8] ;  /* 0x0000ea00ff0a7b82 */ /* 0x000e620000000a00 */
[----:B------:R-:W-:Y:S01]  /*0860*/  IADD3 R17, PT, PT, R2, R6, RZ ;  /* 0x0000000602117210 */ /* 0x000fe20007ffe0ff */
[----:B------:R-:W-:Y:S01]  /*0870*/  IMAD.IADD R19, R3, 0x1, R6 ;  /* 0x0000000103137824 */ /* 0x000fe200078e0206 */
[----:B------:R-:W2:Y:S01]  /*0880*/  LDCU.64 UR6, c[0x0][0x388] ;  /* 0x00007100ff0677ac */ /* 0x000ea20008000a00 */
[----:B------:R-:W4:Y:S04]  /*0890*/  LDCU.128 UR8, c[0x0][0x3a0] ;  /* 0x00007400ff0877ac */ /* 0x000f280008000c00 */
[----:B------:R-:W0:Y:S01]  /*08a0*/  LDC.64 R8, c[0x0][0x3a0] ;  /* 0x0000e800ff087b82 */ /* 0x000e220000000a00 */
[----:B-1----:R-:W-:-:S06]  /*08b0*/  IMAD.WIDE.U32 R14, R17, 0x8, R10 ;  /* 0x00000008110e7825 */ /* 0x002fcc00078e000a */
[----:B------:R-:W2:Y:S01]  /*08c0*/  LDG.E.64 R14, desc[UR4][R14.64] ;  /* 0x000000040e0e7981 */ /* 0x000ea2000c1e1b00 */
[----:B0-----:R-:W-:-:S04]  /*08d0*/  IMAD.WIDE R12, R19, 0x8, R8 ;  /* 0x00000008130c7825 */ /* 0x001fc800078e0208 */
[----:B------:R-:W-:Y:S02]  /*08e0*/  IMAD.WIDE.U32 R8, R17, 0x8, R8 ;  /* 0x0000000811087825 */ /* 0x000fe400078e0008 */
[----:B------:R-:W3:Y:S04]  /*08f0*/  LDG.E.64 R16, desc[UR4][R12.64] ;  /* 0x000000040c107981 */ /* 0x000ee8000c1e1b00 */
[----:B------:R-:W4:Y:S01]  /*0900*/  LDG.E.64 R8, desc[UR4][R8.64] ;  /* 0x0000000408087981 */ /* 0x000f22000c1e1b00 */
[----:B------:R-:W-:-:S05]  /*0910*/  IMAD.WIDE R10, R19, 0x8, R10 ;  /* 0x00000008130a7825 */ /* 0x000fca00078e020a */
[----:B------:R-:W4:Y:S01]  /*0920*/  LDG.E.64 R18, desc[UR4][R10.64] ;  /* 0x000000040a127981 */ /* 0x000f22000c1e1b00 */
[----:B--2---:R-:W-:-:S08]  /*0930*/  DMUL R20, R14, UR6 ;  /* 0x000000060e147c28 */ /* 0x004fd00008000000 */
[----:B---3--:R-:W-:Y:S01]  /*0940*/  DMUL R16, R20, R16 ;  /* 0x0000001014107228 */ /* 0x008fe20000000000 */
[----:B------:R-:W-:Y:S01]  /*0950*/  IADD3 R20, P1, PT, R2, R6, RZ ;  /* 0x0000000602147210 */ /* 0x000fe20007f3e0ff */
[----:B----4-:R-:W-:-:S04]  /*0960*/  DMUL R14, R8, UR6 ;  /* 0x00000006080e7c28 */ /* 0x010fc80008000000 */
[----:B------:R-:W-:-:S04]  /*0970*/  IMAD.X R21, RZ, RZ, RZ, P1 ;  /* 0x000000ffff157224 */ /* 0x000fc800008e06ff */
[----:B------:R-:W-:Y:S01]  /*0980*/  DFMA R16, R14, R18, R16 ;  /* 0x000000120e10722b */ /* 0x000fe20000000010 */
[C---:B------:R-:W-:Y:S02]  /*0990*/  SHF.L.U32 R14, R20.reuse, 0x3, RZ ;  /* 0x00000003140e7819 */ /* 0x040fe400000006ff */
[----:B------:R-:W-:Y:S02]  /*09a0*/  SHF.L.U64.HI R15, R20, 0x3, R21 ;  /* 0x00000003140f7819 */ /* 0x000fe40000010215 */
[----:B------:R-:W-:-:S03]  /*09b0*/  IADD3 R8, P1, PT, R14, UR10, RZ ;  /* 0x0000000a0e087c10 */ /* 0x000fc6000ff3e0ff */
[----:B-----5:R-:W-:Y:S01]  /*09c0*/  DADD R24, R24, R16 ;  /* 0x0000000018187229 */ /* 0x020fe20000000010 */
[----:B------:R-:W-:Y:S02]  /*09d0*/  IADD3.X R9, PT, PT, R15, UR11, RZ, P1, !PT ;  /* 0x0000000b0f097c10 */ /* 0x000fe40008ffe4ff */
[----:B------:R-:W-:-:S04]  /*09e0*/  IADD3 R14, P1, PT, R14, UR8, RZ ;  /* 0x000000080e0e7c10 */ /* 0x000fc8000ff3e0ff */
[----:B------:R0:W-:Y:S01]  /*09f0*/  STG.E.64 desc[UR4][R4.64], R24 ;  /* 0x0000001804007986 */ /* 0x0001e2000c101b04 */
[----:B------:R-:W-:-:S03]  /*0a00*/  IADD3.X R15, PT, PT, R15, UR9, RZ, P1, !PT ;  /* 0x000000090f0f7c10 */ /* 0x000fc60008ffe4ff */
        /* <DEDUP_REMOVED lines=10> */
[----:B0-----:R-:W2:Y:S04]  /*0ab0*/  LDG.E.64 R24, desc[UR4][R8.64+0x10] ;  /* 0x0000100408187981 */ /* 0x001ea8000c1e1b00 */
        /* <DEDUP_REMOVED lines=9> */
[----:B------:R-:W3:Y:S04]  /*0b50*/  LDG.E.64 R22, desc[UR4][R8.64+0x18] ;  /* 0x0000180408167981 */ /* 0x000ee8000c1e1b00 */
[----:B-1----:R-:W4:Y:S04]  /*0b60*/  LDG.E.64 R16, desc[UR4][R14.64+0x18] ;  /* 0x000018040e107981 */ /* 0x002f28000c1e1b00 */
[----:B------:R-:W2:Y:S04]  /*0b70*/  LDG.E.64 R12, desc[UR4][R12.64+0x18] ;  /* 0x000018040c0c7981 */ /* 0x000ea8000c1e1b00 */
[----:B------:R-:W2:Y:S01]  /*0b80*/  LDG.E.64 R20, desc[UR4][R10.64+0x18] ;  /* 0x000018040a147981 */ /* 0x000ea2000c1e1b00 */
[----:B------:R-:W-:Y:S01]  /*0b90*/  VIADD R6, R6, 0x4 ;  /* 0x0000000406067836 */ /* 0x000fe20000000000 */
[----:B---3--:R-:W-:-:S02]  /*0ba0*/  DMUL R22, R22, UR6 ;  /* 0x0000000616167c28 */ /* 0x008fc40008000000 */
[----:B----4-:R-:W-:-:S06]  /*0bb0*/  DMUL R16, R16, UR6 ;  /* 0x0000000610107c28 */ /* 0x010fcc0008000000 */
[----:B--2---:R-:W-:-:S08]  /*0bc0*/  DMUL R22, R22, R12 ;  /* 0x0000000c16167228 */ /* 0x004fd00000000000 */
[----:B------:R-:W-:-:S08]  /*0bd0*/  DFMA R16, R16, R20, R22 ;  /* 0x000000141010722b */ /* 0x000fd00000000016 */
[----:B------:R-:W-:-:S07]  /*0be0*/  DADD R24, R18, R16 ;  /* 0x0000000012187229 */ /* 0x000fce0000000010 */
[----:B------:R1:W-:Y:S04]  /*0bf0*/  STG.E.64 desc[UR4][R4.64], R24 ;  /* 0x0000001804007986 */ /* 0x0003e8000c101b04 */
.L_x_2:
[----:B------:R-:W-:Y:S05]  /*0c00*/  @!P0 EXIT ;  /* 0x000000000000894d */ /* 0x000fea0003800000 */
[----:B------:R-:W-:Y:S02]  /*0c10*/  ISETP.NE.AND P1, PT, R0, 0x1, PT ;  /* 0x000000010000780c */ /* 0x000fe40003f25270 */
[----:B------:R-:W-:-:S04]  /*0c20*/  LOP3.LUT R7, R7, 0x1, RZ, 0xc0, !PT ;  /* 0x0000000107077812 */ /* 0x000fc800078ec0ff */
[----:B------:R-:W-:-:S07]  /*0c30*/  ISETP.NE.U32.AND P0, PT, R7, 0x1, PT ;  /* 0x000000010700780c */ /* 0x000fce0003f05070 */
[----:B------:R-:W-:Y:S06]  /*0c40*/  @!P1 BRA `(.L_x_3) ;  /* 0x00000000009c9947 */ /* 0x000fec0003800000 */
[----:B------:R-:W2:Y:S01]  /*0c50*/  LDC.64 R10, c[0x0][0x3a8] ;  /* 0x0000ea00ff0a7b82 */ /* 0x000ea20000000a00 */
[----:B------:R-:W-:Y:S01]  /*0c60*/  IMAD.IADD R21, R2, 0x1, R6 ;  /* 0x0000000102157824 */ /* 0x000fe200078e0206 */
[----:B------:R-:W-:Y:S01]  /*0c70*/  IADD3 R7, PT, PT, R3, R6, RZ ;  /* 0x0000000603077210 */ /* 0x000fe20007ffe0ff */
[----:B------:R-:W4:Y:S01]  /*0c80*/  LDCU.64 UR6, c[0x0][0x388] ;  /* 0x00007100ff0677ac */ /* 0x000f220008000a00 */
[----:B------:R-:W0:Y:S04]  /*0c90*/  LDCU.128 UR8, c[0x0][0x3a0] ;  /* 0x00007400ff0877ac */ /* 0x000e280008000c00 */
[----:B------:R-:W1:Y:S01]  /*0ca0*/  LDC.64 R14, c[0x0][0x3a0] ;  /* 0x0000e800ff0e7b82 */ /* 0x000e620000000a00 */
[----:B--2---:R-:W-:-:S05]  /*0cb0*/  IMAD.WIDE.U32 R22, R21, 0x8, R10 ;  /* 0x0000000815167825 */ /* 0x004fca00078e000a */
[----:B------:R-:W4:Y:S01]  /*0cc0*/  LDG.E.64 R12, desc[UR4][R22.64] ;  /* 0x00000004160c7981 */ /* 0x000f22000c1e1b00 */
[----:B-1----:R-:W-:-:S04]  /*0cd0*/  IMAD.WIDE R8, R7, 0x8, R14 ;  /* 0x0000000807087825 */ /* 0x002fc800078e020e */
[----:B------:R-:W-:Y:S02]  /*0ce0*/  IMAD.WIDE.U32 R20, R21, 0x8, R14 ;  /* 0x0000000815147825 */ /* 0x000fe400078e000e */
[----:B------:R-:W2:Y:S04]  /*0cf0*/  LDG.E.64 R14, desc[UR4][R8.64] ;  /* 0x00000004080e7981 */ /* 0x000ea8000c1e1b00 */
[----:B------:R-:W3:Y:S01]  /*0d00*/  LDG.E.64 R16, desc[UR4][R20.64] ;  /* 0x0000000414107981 */ /* 0x000ee2000c1e1b00 */
[----:B------:R-:W-:-:S05]  /*0d10*/  IMAD.WIDE R10, R7, 0x8, R10 ;  /* 0x00000008070a7825 */ /* 0x000fca00078e020a */
[----:B------:R-:W3:Y:S01]  /*0d20*/  LDG.E.64 R18, desc[UR4][R10.64] ;  /* 0x000000040a127981 */ /* 0x000ee2000c1e1b00 */
[----:B------:R-:W-:-:S05]  /*0d30*/  IADD3 R0, P1, PT, R2, R6, RZ ;  /* 0x0000000602007210 */ /* 0x000fca0007f3e0ff */
[----:B------:R-:W-:-:S05]  /*0d40*/  IMAD.X R7, RZ, RZ, RZ, P1 ;  /* 0x000000ffff077224 */ /* 0x000fca00008e06ff */
[----:B------:R-:W-:Y:S01]  /*0d50*/  SHF.L.U64.HI R7, R0, 0x3, R7 ;  /* 0x0000000300077819 */ /* 0x000fe20000010207 */
[----:B----4-:R-:W-:-:S08]  /*0d60*/  DMUL R12, R12, UR6 ;  /* 0x000000060c0c7c28 */ /* 0x010fd00008000000 */
[----:B--2---:R-:W-:Y:S02]  /*0d70*/  DMUL R12, R12, R14 ;  /* 0x0000000e0c0c7228 */ /* 0x004fe40000000000 */
[----:B---3--:R-:W-:-:S08]  /*0d80*/  DMUL R16, R16, UR6 ;  /* 0x0000000610107c28 */ /* 0x008fd00008000000 */
[----:B------:R-:W-:Y:S01]  /*0d90*/  DFMA R12, R16, R18, R12 ;  /* 0x00000012100c722b */ /* 0x000fe2000000000c */
[----:B------:R-:W-:-:S05]  /*0da0*/  IMAD.SHL.U32 R18, R0, 0x8, RZ ;  /* 0x0000000800127824 */ /* 0x000fca00078e00ff */
[C---:B0-----:R-:W-:Y:S02]  /*0db0*/  IADD3 R20, P1, PT, R18.reuse, UR10, RZ ;  /* 0x0000000a12147c10 */ /* 0x041fe4000ff3e0ff */
[----:B-----5:R-:W-:Y:S02]  /*0dc0*/  DADD R12, R24, R12 ;  /* 0x00000000180c7229 */ /* 0x020fe4000000000c */
[----:B------:R-:W-:Y:S02]  /*0dd0*/  IADD3.X R21, PT, PT, R7, UR11, RZ, P1, !PT ;  /* 0x0000000b07157c10 */ /* 0x000fe40008ffe4ff */
[----:B------:R-:W-:-:S03]  /*0de0*/  IADD3 R18, P1, PT, R18, UR8, RZ ;  /* 0x0000000812127c10 */ /* 0x000fc6000ff3e0ff */
[----:B------:R2:W-:Y:S04]  /*0df0*/  STG.E.64 desc[UR4][R4.64], R12 ;  /* 0x0000000c04007986 */ /* 0x0005e8000c101b04 */
[----:B------:R-:W3:Y:S01]  /*0e00*/  LDG.E.64 R16, desc[UR4][R20.64+0x8] ;  /* 0x0000080414107981 */ /* 0x000ee2000c1e1b00 */
[----:B------:R-:W-:-:S03]  /*0e10*/  IADD3.X R19, PT, PT, R7, UR9, RZ, P1, !PT ;  /* 0x0000000907137c10 */ /* 0x000fc60008ffe4ff */
[----:B------:R-:W4:Y:S04]  /*0e20*/  LDG.E.64 R8, desc[UR4][R8.64+0x8] ;  /* 0x0000080408087981 */ /* 0x000f28000c1e1b00 */
[----:B------:R-:W2:Y:S04]  /*0e30*/  LDG.E.64 R14, desc[UR4][R18.64+0x8] ;  /* 0x00000804120e7981 */ /* 0x000ea8000c1e1b00 */
[----:B------:R-:W4:Y:S01]  /*0e40*/  LDG.E.64 R10, desc[UR4][R10.64+0x8] ;  /* 0x000008040a0a7981 */ /* 0x000f22000c1e1b00 */
[----:B------:R-:W-:Y:S01]  /*0e50*/  IADD3 R6, PT, PT, R6, 0x2, RZ ;  /* 0x0000000206067810 */ /* 0x000fe20007ffe0ff */
[----:B---3--:R-:W-:-:S02]  /*0e60*/  DMUL R16, R16, UR6 ;  /* 0x0000000610107c28 */ /* 0x008fc40008000000 */
[----:B--2---:R-:W-:-:S06]  /*0e70*/  DMUL R14, R14, UR6 ;  /* 0x000000060e0e7c28 */ /* 0x004fcc0008000000 */
[----:B----4-:R-:W-:-:S08]  /*0e80*/  DMUL R16, R16, R8 ;  /* 0x0000000810107228 */ /* 0x010fd00000000000 */
[----:B------:R-:W-:-:S08]  /*0e90*/  DFMA R14, R14, R10, R16 ;  /* 0x0000000a0e0e722b */ /* 0x000fd00000000010 */
[----:B------:R-:W-:-:S07]  /*0ea0*/  DADD R24, R12, R14 ;  /* 0x000000000c187229 */ /* 0x000fce000000000e */
[----:B------:R2:W-:Y:S04]  /*0eb0*/  STG.E.64 desc[UR4][R4.64], R24 ;  /* 0x0000001804007986 */ /* 0x0005e8000c101b04 */
.L_x_3:
[----:B------:R-:W-:Y:S05]  /*0ec0*/  @P0 EXIT ;  /* 0x000000000000094d */ /* 0x000fea0003800000 */
[----:B------:R-:W4:Y:S01]  /*0ed0*/  LDC.64 R8, c[0x0][0x3a8] ;  /* 0x0000ea00ff087b82 */ /* 0x000f220000000a00 */
[----:B------:R-:W-:Y:S01]  /*0ee0*/  IMAD.IADD R7, R2, 0x1, R6 ;  /* 0x0000000102077824 */ /* 0x000fe200078e0206 */
[----:B------:R-:W-:Y:S01]  /*0ef0*/  IADD3 R13, PT, PT, R3, R6, RZ ;  /* 0x00000006030d7210 */ /* 0x000fe20007ffe0ff */
[----:B------:R-:W0:Y:S05]  /*0f00*/  LDCU.64 UR6, c[0x0][0x388] ;  /* 0x00007100ff0677ac */ /* 0x000e2a0008000a00 */
[----:B------:R-:W1:Y:S01]  /*0f10*/  LDC.64 R14, c[0x0][0x3a0] ;  /* 0x0000e800ff0e7b82 */ /* 0x000e620000000a00 */
[----:B----4-:R-:W-:-:S06]  /*0f20*/  IMAD.WIDE.U32 R10, R7, 0x8, R8 ;  /* 0x00000008070a7825 */ /* 0x010fcc00078e0008 */
[----:B------:R-:W0:Y:S01]  /*0f30*/  LDG.E.64 R10, desc[UR4][R10.64] ;  /* 0x000000040a0a7981 */ /* 0x000e22000c1e1b00 */
[----:B-1----:R-:W-:-:S04]  /*0f40*/  IMAD.WIDE.U32 R2, R7, 0x8, R14 ;  /* 0x0000000807027825 */ /* 0x002fc800078e000e */
[C---:B------:R-:W-:Y:S02]  /*0f50*/  IMAD.WIDE R14, R13.reuse, 0x8, R14 ;  /* 0x000000080d0e7825 */ /* 0x040fe400078e020e */
[----:B------:R-:W4:Y:S02]  /*0f60*/  LDG.E.64 R2, desc[UR4][R2.64] ;  /* 0x0000000402027981 */ /* 0x000f24000c1e1b00 */
[----:B------:R-:W-:Y:S02]  /*0f70*/  IMAD.WIDE R8, R13, 0x8, R8 ;  /* 0x000000080d087825 */ /* 0x000fe400078e0208 */
[----:B------:R-:W2:Y:S04]  /*0f80*/  LDG.E.64 R14, desc[UR4][R14.64] ;  /* 0x000000040e0e7981 */ /* 0x000ea8000c1e1b00 */
[----:B------:R-:W3:Y:S01]  /*0f90*/  LDG.E.64 R8, desc[UR4][R8.64] ;  /* 0x0000000408087981 */ /* 0x000ee2000c1e1b00 */
[----:B0-----:R-:W-:-:S02]  /*0fa0*/  DMUL R12, R10, UR6 ;  /* 0x000000060a0c7c28 */ /* 0x001fc40008000000 */
[----:B----4-:R-:W-:-:S06]  /*0fb0*/  DMUL R6, R2, UR6 ;  /* 0x0000000602067c28 */ /* 0x010fcc0008000000 */
[----:B--2---:R-:W-:-:S08]  /*0fc0*/  DMUL R12, R12, R14 ;  /* 0x0000000e0c0c7228 */ /* 0x004fd00000000000 */
[----:B---3--:R-:W-:-:S08]  /*0fd0*/  DFMA R6, R6, R8, R12 ;  /* 0x000000080606722b */ /* 0x008fd0000000000c */
[----:B-----5:R-:W-:-:S07]  /*0fe0*/  DADD R6, R6, R24 ;  /* 0x0000000006067229 */ /* 0x020fce0000000018 */
[----:B------:R-:W-:Y:S01]  /*0ff0*/  STG.E.64 desc[UR4][R4.64], R6 ;  /* 0x0000000604007986 */ /* 0x000fe2000c101b04 */
[----:B------:R-:W-:Y:S05]  /*1000*/  EXIT ;  /* 0x000000000000794d */ /* 0x000fea0003800000 */
.L_x_4:
[----:B------:R-:W-:-:S00]  /*1010*/  BRA `(.L_x_4) ;  /* 0xfffffffc00fc7947 */ /* 0x000fc0000383ffff */
[----:B------:R-:W-:-:S00]  /*1020*/  NOP ;  /* 0x0000000000007918 */ /* 0x000fc00000000000 */
        /* <DEDUP_REMOVED lines=13> */
.L_x_6:


//--------------------- .text._Z11kernel_betaiiddPdS_S_ --------------------------
	.section	.text._Z11kernel_betaiiddPdS_S_,"ax",@progbits
	.align	128
        .global         _Z11kernel_betaiiddPdS_S_
        .type           _Z11kernel_betaiiddPdS_S_,@function
        .size           _Z11kernel_betaiiddPdS_S_,(.L_x_7 - _Z11kernel_betaiiddPdS_S_)
        .other          _Z11kernel_betaiiddPdS_S_,@"STO_CUDA_ENTRY STV_DEFAULT"
_Z11kernel_betaiiddPdS_S_:
.text._Z11kernel_betaiiddPdS_S_:
[----:B------:R-:W-:Y:S01]  /*0000*/  LDC R1, c[0x0][0x37c] ;  /* 0x0000df00ff017b82 */ /* 0x000fe20000000800 */
[----:B------:R-:W0:Y:S01]  /*0010*/  S2R R0, SR_CTAID.X ;  /* 0x0000000000007919 */ /* 0x000e220000002500 */
[----:B------:R-:W0:Y:S01]  /*0020*/  LDCU UR4, c[0x0][0x360] ;  /* 0x00006c00ff0477ac */ /* 0x000e220008000800 */
[----:B------:R-:W0:Y:S01]  /*0030*/  S2R R3, SR_TID.X ;  /* 0x0000000000037919 */ /* 0x000e220000002100 */
[----:B------:R-:W1:Y:S01]  /*0040*/  LDCU UR5, c[0x0][0x364] ;  /* 0x00006c80ff0577ac */ /* 0x000e620008000800 */
[----:B------:R-:W1:Y:S01]  /*0050*/  S2R R5, SR_CTAID.Y ;  /* 0x0000000000057919 */ /* 0x000e620000002600 */
[----:B------:R-:W2:Y:S01]  /*0060*/  LDCU UR6, c[0x0][0x380] ;  /* 0x00007000ff0677ac */ /* 0x000ea20008000800 */
[----:B------:R-:W1:Y:S01]  /*0070*/  S2R R2, SR_TID.Y ;  /* 0x0000000000027919 */ /* 0x000e620000002200 */
[----:B0-----:R-:W-:Y:S02]  /*0080*/  IMAD R0, R0, UR4, R3 ;  /* 0x0000000400007c24 */ /* 0x001fe4000f8e0203 */
[----:B-1----:R-:W-:-:S05]  /*0090*/  IMAD R5, R5, UR5, R2 ;  /* 0x0000000505057c24 */ /* 0x002fca000f8e0202 */
[----:B------:R-:W-:-:S04]  /*00a0*/  ISETP.GT.AND P0, PT, R5, R0, PT ;  /* 0x000000000500720c */ /* 0x000fc80003f04270 */
[----:B--2---:R-:W-:-:S13]  /*00b0*/  ISETP.GE.OR P0, PT, R0, UR6, P0 ;  /* 0x0000000600007c0c */ /* 0x004fda0008706670 */
[----:B------:R-:W-:Y:S05]  /*00c0*/  @P0 EXIT ;  /* 0x000000000000094d */ /* 0x000fea0003800000 */
[----:B------:R-:W0:Y:S01]  /*00d0*/  LDC.64 R2, c[0x0][0x398] ;  /* 0x0000e600ff027b82 */ /* 0x000e220000000a00 */
[----:B------:R-:W1:Y:S01]  /*00e0*/  LDCU.64 UR4, c[0x0][0x358] ;  /* 0x00006b00ff0477ac */ /* 0x000e620008000a00 */
[----:B------:R-:W-:-:S06]  /*00f0*/  IMAD R5, R0, UR6, R5 ;  /* 0x0000000600057c24 */ /* 0x000fcc000f8e0205 */
[----:B------:R-:W2:Y:S01]  /*0100*/  LDC.64 R6, c[0x0][0x390] ;  /* 0x0000e400ff067b82 */ /* 0x000ea20000000a00 */
[----:B0-----:R-:W-:-:S05]  /*0110*/  IMAD.WIDE R2, R5, 0x8, R2 ;  /* 0x0000000805027825 */ /* 0x001fca00078e0202 */
[----:B-1----:R-:W2:Y:S02]  /*0120*/  LDG.E.64 R4, desc[UR4][R2.64] ;  /* 0x0000000402047981 */ /* 0x002ea4000c1e1b00 */
[----:B--2---:R-:W-:-:S07]  /*0130*/  DMUL R4, R4, R6 ;  /* 0x0000000604047228 */ /* 0x004fce0000000000 */
[----:B------:R-:W-:Y:S01]  /*0140*/  STG.E.64 desc[UR4][R2.64], R4 ;  /* 0x0000000402007986 */ /* 0x000fe2000c101b04 */
[----:B------:R-:W-:Y:S05]  /*0150*/  EXIT ;  /* 0x000000000000794d */ /* 0x000fea0003800000 */
.L_x_5:
        /* <DEDUP_REMOVED lines=10> */
.L_x_7:


//--------------------- .nv.shared.reserved.0     --------------------------
	.section	.nv.shared.reserved.0,"aw",@nobits
	.weak		__nv_reservedSMEM_offset_0_alias
	.size		__nv_reservedSMEM_offset_0_alias, 0, 64
	.other		__nv_reservedSMEM_offset_0_alias,@"STO_CUDA_RESERVED_SHARED STV_DEFAULT"
__nv_reservedSMEM_offset_0_alias:
	.zero		0
	.zero		64


//--------------------- .nv.constant0._Z14kernel_productiiddPdS_S_ --------------------------
	.section	.nv.constant0._Z14kernel_productiiddPdS_S_,"a",@progbits
	.sectionflags	@""
	.align	4
.nv.constant0._Z14kernel_productiiddPdS_S_:
	.zero		944


//--------------------- .nv.constant0._Z11kernel_betaiiddPdS_S_ --------------------------
	.section	.nv.constant0._Z11kernel_betaiiddPdS_S_,"a",@progbits
	.sectionflags	@""
	.align	4
.nv.constant0._Z11kernel_betaiiddPdS_S_:
	.zero		944


//--------------------- SYMBOLS --------------------------

	.type		.nv.reservedSmem.offset0,@object
	.size		.nv.reservedSmem.offset0,0x4
